//
// Generated by NVIDIA NVVM Compiler
//
// Compiler Build ID: CL-36424714
// Cuda compilation tools, release 13.0, V13.0.88
// Based on NVVM 20.0.0
//

.version 9.0
.target sm_100
.address_size 64

	// .globl	_Z13staticReversePim
// _ZZ13staticReversePimE12shared_array has been demoted
.extern .shared .align 16 .b8 shared_array[];

.visible .entry _Z13staticReversePim(
	.param .u64 .ptr .align 1 _Z13staticReversePim_param_0,
	.param .u64 _Z13staticReversePim_param_1
)
{
	.reg .b32 	%r<12>;
	.reg .b64 	%rd<5>;
	// demoted variable
	.shared .align 4 .b8 _ZZ13staticReversePimE12shared_array[256];
	ld.param.u64 	%rd1, [_Z13staticReversePim_param_0];
	ld.param.u32 	%r1, [_Z13staticReversePim_param_1];
	cvta.to.global.u64 	%rd2, %rd1;
	mov.u32 	%r2, %tid.x;
	not.b32 	%r3, %r2;
	add.s32 	%r4, %r1, %r3;
	mul.wide.u32 	%rd3, %r2, 4;
	add.s64 	%rd4, %rd2, %rd3;
	ld.global.u32 	%r5, [%rd4];
	shl.b32 	%r6, %r2, 2;
	mov.u32 	%r7, _ZZ13staticReversePimE12shared_array;
	add.s32 	%r8, %r7, %r6;
	st.shared.u32 	[%r8], %r5;
	bar.sync 	0;
	shl.b32 	%r9, %r4, 2;
	add.s32 	%r10, %r7, %r9;
	ld.shared.u32 	%r11, [%r10];
	st.global.u32 	[%rd4], %r11;
	ret;

}
	// .globl	_Z14dynamicReversePim
.visible .entry _Z14dynamicReversePim(
	.param .u64 .ptr .align 1 _Z14dynamicReversePim_param_0,
	.param .u64 _Z14dynamicReversePim_param_1
)
{
	.reg .b32 	%r<12>;
	.reg .b64 	%rd<5>;

	ld.param.u64 	%rd1, [_Z14dynamicReversePim_param_0];
	ld.param.u32 	%r1, [_Z14dynamicReversePim_param_1];
	cvta.to.global.u64 	%rd2, %rd1;
	mov.u32 	%r2, %tid.x;
	not.b32 	%r3, %r2;
	add.s32 	%r4, %r1, %r3;
	mul.wide.u32 	%rd3, %r2, 4;
	add.s64 	%rd4, %rd2, %rd3;
	ld.global.u32 	%r5, [%rd4];
	shl.b32 	%r6, %r2, 2;
	mov.u32 	%r7, shared_array;
	add.s32 	%r8, %r7, %r6;
	st.shared.u32 	[%r8], %r5;
	bar.sync 	0;
	shl.b32 	%r9, %r4, 2;
	add.s32 	%r10, %r7, %r9;
	ld.shared.u32 	%r11, [%r10];
	st.global.u32 	[%rd4], %r11;
	ret;

}


// ===== COMPILED SASS (sm_100) =====

	.target	sm_100

	.elftype	@"ET_EXEC"


//--------------------- .note.nv.tkinfo           --------------------------
	.section	.note.nv.tkinfo,"",@"SHT_NOTE"
	.sectionflags	@"SHF_NOTE_NV_TKINFO"
	.tkinfo
        /*0018*/ 	.word	0x00000002
        /*0030*/ 	.string	""
        /*0030*/ 	.string	"ptxas"
        /*0030*/ 	.string	"Cuda compilation tools, release 13.0, V13.0.88"
        /*0030*/ 	.string	"Build cuda_13.0.r13.0/compiler.36424714_0"
        /*0030*/ 	.string	"-arch sm_100 -m 64 "



//--------------------- .note.nv.cuinfo           --------------------------
	.section	.note.nv.cuinfo,"",@"SHT_NOTE"
	.sectionflags	@"SHF_NOTE_NV_CUINFO"
        /*0018*/ 	.short	0x0002
        /*001a*/ 	.short	0x0064
        /*001c*/ 	.short	0x0082
	.zero		2


//--------------------- .nv.info                  --------------------------
	.section	.nv.info,"",@"SHT_CUDA_INFO"
	.align	4


	//----- nvinfo : EIATTR_REGCOUNT
	.align		4
        /*0000*/ 	.byte	0x04, 0x2f
        /*0002*/ 	.short	(.L_1 - .L_0)
	.align		4
.L_0:
        /*0004*/ 	.word	index@(_Z13staticReversePim)
        /*0008*/ 	.word	0x0000000a


	//----- nvinfo : EIATTR_FRAME_SIZE
	.align		4
.L_1:
        /*000c*/ 	.byte	0x04, 0x11
        /*000e*/ 	.short	(.L_3 - .L_2)
	.align		4
.L_2:
        /*0010*/ 	.word	index@(_Z13staticReversePim)
        /*0014*/ 	.word	0x00000000


	//----- nvinfo : EIATTR_REGCOUNT
	.align		4
.L_3:
        /*0018*/ 	.byte	0x04, 0x2f
        /*001a*/ 	.short	(.L_5 - .L_4)
	.align		4
.L_4:
        /*001c*/ 	.word	index@(_Z14dynamicReversePim)
        /*0020*/ 	.word	0x0000000a


	//----- nvinfo : EIATTR_FRAME_SIZE
	.align		4
.L_5:
        /*0024*/ 	.byte	0x04, 0x11
        /*0026*/ 	.short	(.L_7 - .L_6)
	.align		4
.L_6:
        /*0028*/ 	.word	index@(_Z14dynamicReversePim)
        /*002c*/ 	.word	0x00000000


	//----- nvinfo : EIATTR_MIN_STACK_SIZE
	.align		4
.L_7:
        /*0030*/ 	.byte	0x04, 0x12
        /*0032*/ 	.short	(.L_9 - .L_8)
	.align		4
.L_8:
        /*0034*/ 	.word	index@(_Z14dynamicReversePim)
        /*0038*/ 	.word	0x00000000


	//----- nvinfo : EIATTR_MIN_STACK_SIZE
	.align		4
.L_9:
        /*003c*/ 	.byte	0x04, 0x12
        /*003e*/ 	.short	(.L_11 - .L_10)
	.align		4
.L_10:
        /*0040*/ 	.word	index@(_Z13staticReversePim)
        /*0044*/ 	.word	0x00000000
.L_11:


//--------------------- .nv.compat                --------------------------
	.section	.nv.compat,"",@"SHT_CUDA_COMPAT_INFO"
	.align	4
        /*0000*/ 	.byte	0x02, 0x09, 0x00, 0x00, 0x02, 0x02, 0x01, 0x00, 0x02, 0x05, 0x05, 0x00, 0x03, 0x07, 0x01, 0x01
        /*0010*/ 	.byte	0x02, 0x03, 0x00, 0x00, 0x02, 0x06, 0x01, 0x00, 0x04, 0x0b, 0x08, 0x00, 0x09, 0x00, 0x00, 0x00
        /*0020*/ 	.byte	0x00, 0x00, 0x00, 0x00


//--------------------- .nv.info._Z14dynamicReversePim --------------------------
	.section	.nv.info._Z14dynamicReversePim,"",@"SHT_CUDA_INFO"
	.sectionflags	@""
	.align	4


	//----- nvinfo : EIATTR_CUDA_API_VERSION
	.align		4
        /*0000*/ 	.byte	0x04, 0x37
        /*0002*/ 	.short	(.L_13 - .L_12)
.L_12:
        /*0004*/ 	.word	0x00000082


	//----- nvinfo : EIATTR_KPARAM_INFO
	.align		4
.L_13:
        /*0008*/ 	.byte	0x04, 0x17
        /*000a*/ 	.short	(.L_15 - .L_14)
.L_14:
        /*000c*/ 	.word	0x00000000
        /*0010*/ 	.short	0x0001
        /*0012*/ 	.short	0x0008
        /*0014*/ 	.byte	0x00, 0xf0, 0x21, 0x00


	//----- nvinfo : EIATTR_KPARAM_INFO
	.align		4
.L_15:
        /*0018*/ 	.byte	0x04, 0x17
        /*001a*/ 	.short	(.L_17 - .L_16)
.L_16:
        /*001c*/ 	.word	0x00000000
        /*0020*/ 	.short	0x0000
        /*0022*/ 	.short	0x0000
        /*0024*/ 	.byte	0x00, 0xf5, 0x21, 0x00


	//----- nvinfo : EIATTR_SPARSE_MMA_MASK
	.align		4
.L_17:
        /*0028*/ 	.byte	0x03, 0x50
        /*002a*/ 	.short	0x0000


	//----- nvinfo : EIATTR_MAXREG_COUNT
	.align		4
        /*002c*/ 	.byte	0x03, 0x1b
        /*002e*/ 	.short	0x00ff


	//----- nvinfo : EIATTR_NUM_BARRIERS
	.align		4
        /*0030*/ 	.byte	0x02, 0x4c
        /*0032*/ 	.byte	0x01
	.zero		1


	//----- nvinfo : EIATTR_MERCURY_ISA_VERSION
	.align		4
        /*0034*/ 	.byte	0x03, 0x5f
        /*0036*/ 	.short	0x0101


	//----- nvinfo : EIATTR_VRC_CTA_INIT_COUNT
	.align		4
        /*0038*/ 	.byte	0x02, 0x4a
	.zero		1
	.zero		1


	//----- nvinfo : EIATTR_EXIT_INSTR_OFFSETS
	.align		4
        /*003c*/ 	.byte	0x04, 0x1c
        /*003e*/ 	.short	(.L_19 - .L_18)


	//   ....[0]....
.L_18:
        /*0040*/ 	.word	0x00000120


	//----- nvinfo : EIATTR_CBANK_PARAM_SIZE
	.align		4
.L_19:
        /*0044*/ 	.byte	0x03, 0x19
        /*0046*/ 	.short	0x0010


	//----- nvinfo : EIATTR_PARAM_CBANK
	.align		4
        /*0048*/ 	.byte	0x04, 0x0a
        /*004a*/ 	.short	(.L_21 - .L_20)
	.align		4
.L_20:
        /*004c*/ 	.word	index@(.nv.constant0._Z14dynamicReversePim)
        /*0050*/ 	.short	0x0380
        /*0052*/ 	.short	0x0010


	//----- nvinfo : EIATTR_SW_WAR
	.align		4
.L_21:
        /*0054*/ 	.byte	0x04, 0x36
        /*0056*/ 	.short	(.L_23 - .L_22)
.L_22:
        /*0058*/ 	.word	0x00000008
.L_23:


//--------------------- .nv.info._Z13staticReversePim --------------------------
	.section	.nv.info._Z13staticReversePim,"",@"SHT_CUDA_INFO"
	.sectionflags	@""
	.align	4


	//----- nvinfo : EIATTR_CUDA_API_VERSION
	.align		4
        /*0000*/ 	.byte	0x04, 0x37
        /*0002*/ 	.short	(.L_25 - .L_24)
.L_24:
        /*0004*/ 	.word	0x00000082


	//----- nvinfo : EIATTR_KPARAM_INFO
	.align		4
.L_25:
        /*0008*/ 	.byte	0x04, 0x17
        /*000a*/ 	.short	(.L_27 - .L_26)
.L_26:
        /*000c*/ 	.word	0x00000000
        /*0010*/ 	.short	0x0001
        /*0012*/ 	.short	0x0008
        /*0014*/ 	.byte	0x00, 0xf0, 0x21, 0x00


	//----- nvinfo : EIATTR_KPARAM_INFO
	.align		4
.L_27:
        /*0018*/ 	.byte	0x04, 0x17
        /*001a*/ 	.short	(.L_29 - .L_28)
.L_28:
        /*001c*/ 	.word	0x00000000
        /*0020*/ 	.short	0x0000
        /*0022*/ 	.short	0x0000
        /*0024*/ 	.byte	0x00, 0xf5, 0x21, 0x00


	//----- nvinfo : EIATTR_SPARSE_MMA_MASK
	.align		4
.L_29:
        /*0028*/ 	.byte	0x03, 0x50
        /*002a*/ 	.short	0x0000


	//----- nvinfo : EIATTR_MAXREG_COUNT
	.align		4
        /*002c*/ 	.byte	0x03, 0x1b
        /*002e*/ 	.short	0x00ff


	//----- nvinfo : EIATTR_NUM_BARRIERS
	.align		4
        /*0030*/ 	.byte	0x02, 0x4c
        /*0032*/ 	.byte	0x01
	.zero		1


	//----- nvinfo : EIATTR_MERCURY_ISA_VERSION
	.align		4
        /*0034*/ 	.byte	0x03, 0x5f
        /*0036*/ 	.short	0x0101


	//----- nvinfo : EIATTR_VRC_CTA_INIT_COUNT
	.align		4
        /*0038*/ 	.byte	0x02, 0x4a
	.zero		1
	.zero		1


	//----- nvinfo : EIATTR_EXIT_INSTR_OFFSETS
	.align		4
        /*003c*/ 	.byte	0x04, 0x1c
        /*003e*/ 	.short	(.L_31 - .L_30)


	//   ....[0]....
.L_30:
        /*0040*/ 	.word	0x00000120


	//----- nvinfo : EIATTR_CBANK_PARAM_SIZE
	.align		4
.L_31:
        /*0044*/ 	.byte	0x03, 0x19
        /*0046*/ 	.short	0x0010


	//----- nvinfo : EIATTR_PARAM_CBANK
	.align		4
        /*0048*/ 	.byte	0x04, 0x0a
        /*004a*/ 	.short	(.L_33 - .L_32)
	.align		4
.L_32:
        /*004c*/ 	.word	index@(.nv.constant0._Z13staticReversePim)
        /*0050*/ 	.short	0x0380
        /*0052*/ 	.short	0x0010


	//----- nvinfo : EIATTR_SW_WAR
	.align		4
.L_33:
        /*0054*/ 	.byte	0x04, 0x36
        /*0056*/ 	.short	(.L_35 - .L_34)
.L_34:
        /*0058*/ 	.word	0x00000008
.L_35:


//--------------------- .nv.callgraph             --------------------------
	.section	.nv.callgraph,"",@"SHT_CUDA_CALLGRAPH"
	.align	4
	.sectionentsize	8
	.align		4
        /*0000*/ 	.word	0x00000000
	.align		4
        /*0004*/ 	.word	0xffffffff
	.align		4
        /*0008*/ 	.word	0x00000000
	.align		4
        /*000c*/ 	.word	0xfffffffe
	.align		4
        /*0010*/ 	.word	0x00000000
	.align		4
        /*0014*/ 	.word	0xfffffffd
	.align		4
        /*0018*/ 	.word	0x00000000
	.align		4
        /*001c*/ 	.word	0xfffffffc


//--------------------- .text._Z14dynamicReversePim --------------------------
	.section	.text._Z14dynamicReversePim,"ax",@progbits
	.align	128
        .global         _Z14dynamicReversePim
        .type           _Z14dynamicReversePim,@function
        .size           _Z14dynamicReversePim,(.L_x_2 - _Z14dynamicReversePim)
        .other          _Z14dynamicReversePim,@"STO_CUDA_ENTRY STV_DEFAULT"
_Z14dynamicReversePim:
.text._Z14dynamicReversePim:
[----:B------:R-:W-:Y:S01]  /*0000*/  LDC R1, c[0x0][0x37c] ;  /* 0x0000df00ff017b82 */ /* 0x000fe20000000800 */
[----:B------:R-:W0:Y:S07]  /*0010*/  S2R R5, SR_TID.X ;  /* 0x0000000000057919 */ /* 0x000e2e0000002100 */
[----:B------:R-:W0:Y:S01]  /*0020*/  LDC.64 R2, c[0x0][0x380] ;  /* 0x0000e000ff027b82 */ /* 0x000e220000000a00 */
[----:B------:R-:W1:Y:S01]  /*0030*/  LDCU.64 UR6, c[0x0][0x358] ;  /* 0x00006b00ff0677ac */ /* 0x000e620008000a00 */
[----:B------:R-:W2:Y:S01]  /*0040*/  LDCU UR8, c[0x0][0x388] ;  /* 0x00007100ff0877ac */ /* 0x000ea20008000800 */
[----:B0-----:R-:W-:-:S05]  /*0050*/  IMAD.WIDE.U32 R2, R5, 0x4, R2 ;  /* 0x0000000405027825 */ /* 0x001fca00078e0002 */
[----:B-1----:R-:W3:Y:S01]  /*0060*/  LDG.E R4, desc[UR6][R2.64] ;  /* 0x0000000602047981 */ /* 0x002ee2000c1e1900 */
[----:B------:R-:W0:Y:S01]  /*0070*/  S2UR UR5, SR_CgaCtaId ;  /* 0x00000000000579c3 */ /* 0x000e220000008800 */
[----:B------:R-:W-:Y:S01]  /*0080*/  UMOV UR4, 0x400 ;  /* 0x0000040000047882 */ /* 0x000fe20000000000 */
[----:B------:R-:W-:-:S05]  /*0090*/  LOP3.LUT R0, RZ, R5, RZ, 0x33, !PT ;  /* 0x00000005ff007212 */ /* 0x000fca00078e33ff */
[----:B--2---:R-:W-:Y:S01]  /*00a0*/  VIADD R0, R0, UR8 ;  /* 0x0000000800007c36 */ /* 0x004fe20008000000 */
[----:B0-----:R-:W-:-:S06]  /*00b0*/  ULEA UR4, UR5, UR4, 0x18 ;  /* 0x0000000405047291 */ /* 0x001fcc000f8ec0ff */
[----:B------:R-:W-:Y:S02]  /*00c0*/  LEA R5, R5, UR4, 0x2 ;  /* 0x0000000405057c11 */ /* 0x000fe4000f8e10ff */
[----:B------:R-:W-:-:S03]  /*00d0*/  LEA R0, R0, UR4, 0x2 ;  /* 0x0000000400007c11 */ /* 0x000fc6000f8e10ff */
[----:B---3--:R-:W-:Y:S01]  /*00e0*/  STS [R5], R4 ;  /* 0x0000000405007388 */ /* 0x008fe20000000800 */
[----:B------:R-:W-:Y:S06]  /*00f0*/  BAR.SYNC.DEFER_BLOCKING 0x0 ;  /* 0x0000000000007b1d */ /* 0x000fec0000010000 */
[----:B------:R-:W0:Y:S04]  /*0100*/  LDS R7, [R0] ;  /* 0x0000000000077984 */ /* 0x000e280000000800 */
[----:B0-----:R-:W-:Y:S01]  /*0110*/  STG.E desc[UR6][R2.64], R7 ;  /* 0x0000000702007986 */ /* 0x001fe2000c101906 */
[----:B------:R-:W-:Y:S05]  /*0120*/  EXIT ;  /* 0x000000000000794d */ /* 0x000fea0003800000 */
.L_x_0:
[----:B------:R-:W-:-:S00]  /*0130*/  BRA `(.L_x_0) ;  /* 0xfffffffc00fc7947 */ /* 0x000fc0000383ffff */
[----:B------:R-:W-:-:S00]  /*0140*/  NOP ;  /* 0x0000000000007918 */ /* 0x000fc00000000000 */
        /* <DEDUP_REMOVED lines=11> */
.L_x_2:


//--------------------- .text._Z13staticReversePim --------------------------
	.section	.text._Z13staticReversePim,"ax",@progbits
	.align	128
        .global         _Z13staticReversePim
        .type           _Z13staticReversePim,@function
        .size           _Z13staticReversePim,(.L_x_3 - _Z13staticReversePim)
        .other          _Z13staticReversePim,@"STO_CUDA_ENTRY STV_DEFAULT"
_Z13staticReversePim:
.text._Z13staticReversePim:
        /* <DEDUP_REMOVED lines=19> */
.L_x_1:
        /* <DEDUP_REMOVED lines=13> */
.L_x_3:


//--------------------- .nv.shared._Z14dynamicReversePim --------------------------
	.section	.nv.shared._Z14dynamicReversePim,"aw",@nobits
	.sectionflags	@""
	.align	16
	.zero		1024


//--------------------- .nv.shared.reserved.0     --------------------------
	.section	.nv.shared.reserved.0,"aw",@nobits
	.weak		__nv_reservedSMEM_offset_0_alias
	.size		__nv_reservedSMEM_offset_0_alias, 0, 64
	.other		__nv_reservedSMEM_offset_0_alias,@"STO_CUDA_RESERVED_SHARED STV_DEFAULT"
__nv_reservedSMEM_offset_0_alias:
	.zero		0
	.zero		64


//--------------------- .nv.shared._Z13staticReversePim --------------------------
	.section	.nv.shared._Z13staticReversePim,"aw",@nobits
	.sectionflags	@""
	.align	16
.nv.shared._Z13staticReversePim:
	.zero		1280


//--------------------- .nv.constant0._Z14dynamicReversePim --------------------------
	.section	.nv.constant0._Z14dynamicReversePim,"a",@progbits
	.sectionflags	@""
	.align	4
.nv.constant0._Z14dynamicReversePim:
	.zero		912


//--------------------- .nv.constant0._Z13staticReversePim --------------------------
	.section	.nv.constant0._Z13staticReversePim,"a",@progbits
	.sectionflags	@""
	.align	4
.nv.constant0._Z13staticReversePim:
	.zero		912


//--------------------- SYMBOLS --------------------------

	.type		.nv.reservedSmem.offset0,@object
	.size		.nv.reservedSmem.offset0,0x4
	.type		.nv.reservedSmem.cap,@object
	.size		.nv.reservedSmem.cap,0x4
